	.headerflags	@"EF_CUDA_TEXMODE_UNIFIED EF_CUDA_64BIT_ADDRESS EF_CUDA_ACCELERATORS EF_CUDA_SM90 EF_CUDA_VIRTUAL_SM(EF_CUDA_SM90)"
	.elftype	@"ET_EXEC"


//--------------------- .nv.info                  --------------------------
	.section	.nv.info,"",@"SHT_CUDA_INFO"
	.align	4


	//----- nvinfo : EIATTR_REGCOUNT
	.align		4
        /*0000*/ 	.byte	0x04, 0x2f
        /*0002*/ 	.short	(.L_1 - .L_0)
	.align		4
.L_0:
        /*0004*/ 	.word	index@(triton_poi_fused_0)
        /*0008*/ 	.word	0x0000001a


	//----- nvinfo : EIATTR_MIN_STACK_SIZE
	.align		4
.L_1:
        /*000c*/ 	.byte	0x04, 0x12
        /*000e*/ 	.short	(.L_3 - .L_2)
	.align		4
.L_2:
        /*0010*/ 	.word	index@(triton_poi_fused_0)
        /*0014*/ 	.word	0x00000000


	//----- nvinfo : EIATTR_FRAME_SIZE
	.align		4
.L_3:
        /*0018*/ 	.byte	0x04, 0x11
        /*001a*/ 	.short	(.L_5 - .L_4)
	.align		4
.L_4:
        /*001c*/ 	.word	index@(triton_poi_fused_0)
        /*0020*/ 	.word	0x00000000


	//----- nvinfo : EIATTR_MIN_STACK_SIZE
	.align		4
.L_5:
        /*0024*/ 	.byte	0x04, 0x12
        /*0026*/ 	.short	(.L_7 - .L_6)
	.align		4
.L_6:
        /*0028*/ 	.word	index@(triton_poi_fused_0)
        /*002c*/ 	.word	0x00000000
.L_7:


//--------------------- .nv.info.triton_poi_fused_0 --------------------------
	.section	.nv.info.triton_poi_fused_0,"",@"SHT_CUDA_INFO"
	.sectionflags	@""
	.align	4


	//----- nvinfo : EIATTR_CUDA_API_VERSION
	.align		4
        /*0000*/ 	.byte	0x04, 0x37
        /*0002*/ 	.short	(.L_9 - .L_8)
.L_8:
        /*0004*/ 	.word	0x0000007c


	//----- nvinfo : EIATTR_KPARAM_INFO
	.align		4
.L_9:
        /*0008*/ 	.byte	0x04, 0x17
        /*000a*/ 	.short	(.L_11 - .L_10)
.L_10:
        /*000c*/ 	.word	0x00000000
        /*0010*/ 	.short	0x0003
        /*0012*/ 	.short	0x0014
        /*0014*/ 	.byte	0x00, 0xf0, 0x11, 0x00


	//----- nvinfo : EIATTR_KPARAM_INFO
	.align		4
.L_11:
        /*0018*/ 	.byte	0x04, 0x17
        /*001a*/ 	.short	(.L_13 - .L_12)
.L_12:
        /*001c*/ 	.word	0x00000000
        /*0020*/ 	.short	0x0002
        /*0022*/ 	.short	0x0010
        /*0024*/ 	.byte	0x00, 0xf0, 0x11, 0x00


	//----- nvinfo : EIATTR_KPARAM_INFO
	.align		4
.L_13:
        /*0028*/ 	.byte	0x04, 0x17
        /*002a*/ 	.short	(.L_15 - .L_14)
.L_14:
        /*002c*/ 	.word	0x00000000
        /*0030*/ 	.short	0x0001
        /*0032*/ 	.short	0x0008
        /*0034*/ 	.byte	0x00, 0xf4, 0x21, 0x00


	//----- nvinfo : EIATTR_KPARAM_INFO
	.align		4
.L_15:
        /*0038*/ 	.byte	0x04, 0x17
        /*003a*/ 	.short	(.L_17 - .L_16)
.L_16:
        /*003c*/ 	.word	0x00000000
        /*0040*/ 	.short	0x0000
        /*0042*/ 	.short	0x0000
        /*0044*/ 	.byte	0x00, 0xf4, 0x21, 0x00


	//----- nvinfo : EIATTR_SPARSE_MMA_MASK
	.align		4
.L_17:
        /*0048*/ 	.byte	0x03, 0x50
        /*004a*/ 	.short	0x0000


	//----- nvinfo : EIATTR_MAXREG_COUNT
	.align		4
        /*004c*/ 	.byte	0x03, 0x1b
        /*004e*/ 	.short	0x00ff


	//----- nvinfo : EIATTR_EXIT_INSTR_OFFSETS
	.align		4
        /*0050*/ 	.byte	0x04, 0x1c
        /*0052*/ 	.short	(.L_19 - .L_18)


	//   ....[0]....
.L_18:
        /*0054*/ 	.word	0x000004c0


	//   ....[1]....
        /*0058*/ 	.word	0x00000520


	//----- nvinfo : EIATTR_REQNTID
	.align		4
.L_19:
        /*005c*/ 	.byte	0x04, 0x10
        /*005e*/ 	.short	(.L_21 - .L_20)
.L_20:
        /*0060*/ 	.word	0x00000080
        /*0064*/ 	.word	0x00000001
        /*0068*/ 	.word	0x00000001


	//----- nvinfo : EIATTR_CBANK_PARAM_SIZE
	.align		4
.L_21:
        /*006c*/ 	.byte	0x03, 0x19
        /*006e*/ 	.short	0x0018


	//----- nvinfo : EIATTR_PARAM_CBANK
	.align		4
        /*0070*/ 	.byte	0x04, 0x0a
        /*0072*/ 	.short	(.L_23 - .L_22)
	.align		4
.L_22:
        /*0074*/ 	.word	index@(.nv.constant0.triton_poi_fused_0)
        /*0078*/ 	.short	0x0210
        /*007a*/ 	.short	0x0018


	//----- nvinfo : EIATTR_SW_WAR
	.align		4
.L_23:
        /*007c*/ 	.byte	0x04, 0x36
        /*007e*/ 	.short	(.L_25 - .L_24)
.L_24:
        /*0080*/ 	.word	0x00000008
.L_25:


//--------------------- .nv.callgraph             --------------------------
	.section	.nv.callgraph,"",@"SHT_CUDA_CALLGRAPH"
	.align	4
	.sectionentsize	8
	.align		4
        /*0000*/ 	.word	0x00000000
	.align		4
        /*0004*/ 	.word	0xffffffff
	.align		4
        /*0008*/ 	.word	0x00000000
	.align		4
        /*000c*/ 	.word	0xfffffffe
	.align		4
        /*0010*/ 	.word	0x00000000
	.align		4
        /*0014*/ 	.word	0xfffffffd
	.align		4
        /*0018*/ 	.word	0x00000000
	.align		4
        /*001c*/ 	.word	0xfffffffc


//--------------------- .text.triton_poi_fused_0  --------------------------
	.section	.text.triton_poi_fused_0,"ax",@progbits
	.sectionflags	@"SHF_BARRIERS=1"
	.align	128
        .global         triton_poi_fused_0
        .type           triton_poi_fused_0,@function
        .size           triton_poi_fused_0,(.L_x_1 - triton_poi_fused_0)
        .other          triton_poi_fused_0,@"STO_CUDA_ENTRY STV_DEFAULT"
triton_poi_fused_0:
.text.triton_poi_fused_0:
[----:B------:R-:W0:Y:S02]  /*0000*/  LDC R1, c[0x0][0x28] ;  /* 0x00000a00ff017b82 */ /* 0x000e240000000800 */
[----:B------:R-:W1:Y:S01]  /*0010*/  S2R R18, SR_TID.X ;  /* 0x0000000000127919 */ /* 0x000e620000002100 */
[----:B------:R-:W2:Y:S01]  /*0020*/  LDC.64 R8, c[0x0][0x210] ;  /* 0x00008400ff087b82 */ /* 0x000ea20000000a00 */
[----:B------:R-:W-:Y:S02]  /*0030*/  CS2R R4, SRZ ;  /* 0x0000000000047805 */ /* 0x000fe4000001ff00 */
[----:B------:R-:W-:Y:S01]  /*0040*/  CS2R R6, SRZ ;  /* 0x0000000000067805 */ /* 0x000fe2000001ff00 */
[----:B------:R-:W3:Y:S01]  /*0050*/  S2R R17, SR_CTAID.Y ;  /* 0x0000000000117919 */ /* 0x000ee20000002600 */
[----:B------:R-:W-:Y:S01]  /*0060*/  ULDC.64 UR6, c[0x0][0x208] ;  /* 0x0000820000067ab9 */ /* 0x000fe20000000a00 */
[----:B------:R-:W4:Y:S01]  /*0070*/  S2R R3, SR_CTAID.X ;  /* 0x0000000000037919 */ /* 0x000f220000002500 */
[----:B-1----:R-:W-:Y:S01]  /*0080*/  SHF.R.U32.HI R0, RZ, 0x3, R18 ;  /* 0x00000003ff007819 */ /* 0x002fe20000011612 */
[----:B------:R-:W-:Y:S02]  /*0090*/  IMAD.SHL.U32 R16, R18, 0x4, RZ ;  /* 0x0000000412107824 */ /* 0x000fe400078e00ff */
[----:B---3--:R-:W-:Y:S01]  /*00a0*/  IMAD.SHL.U32 R17, R17, 0x20, RZ ;  /* 0x0000002011117824 */ /* 0x008fe200078e00ff */
[----:B------:R-:W-:Y:S01]  /*00b0*/  SGXT.U32 R0, R0, 0x4 ;  /* 0x000000040000781a */ /* 0x000fe20000000000 */
[----:B----4-:R-:W-:-:S03]  /*00c0*/  IMAD.SHL.U32 R3, R3, 0x20, RZ ;  /* 0x0000002003037824 */ /* 0x010fc600078e00ff */
[----:B------:R-:W-:Y:S02]  /*00d0*/  LOP3.LUT R2, R17, R0, RZ, 0xfc, !PT ;  /* 0x0000000011027212 */ /* 0x000fe400078efcff */
[----:B------:R-:W-:Y:S02]  /*00e0*/  LOP3.LUT R10, R17, 0x10, R0, 0xfe, !PT ;  /* 0x00000010110a7812 */ /* 0x000fe400078efe00 */
[----:B------:R-:W-:Y:S02]  /*00f0*/  LOP3.LUT R11, R3, 0x1c, R16, 0xf8, !PT ;  /* 0x0000001c030b7812 */ /* 0x000fe400078ef810 */
[----:B------:R-:W-:Y:S02]  /*0100*/  ISETP.GE.AND P0, PT, R2, 0x40, PT ;  /* 0x000000400200780c */ /* 0x000fe40003f06270 */
[----:B------:R-:W-:Y:S01]  /*0110*/  ISETP.GE.AND P1, PT, R10, 0x40, PT ;  /* 0x000000400a00780c */ /* 0x000fe20003f26270 */
[--C-:B------:R-:W-:Y:S02]  /*0120*/  IMAD R13, R2, 0x1000, R11.reuse ;  /* 0x00001000020d7824 */ /* 0x100fe400078e020b */
[----:B------:R-:W-:-:S02]  /*0130*/  IMAD R15, R10, 0x1000, R11 ;  /* 0x000010000a0f7824 */ /* 0x000fc400078e020b */
[----:B--2---:R-:W-:Y:S01]  /*0140*/  IMAD.WIDE R12, R13, 0x4, R8 ;  /* 0x000000040d0c7825 */ /* 0x004fe200078e0208 */
[----:B------:R-:W-:-:S03]  /*0150*/  CS2R R10, SRZ ;  /* 0x00000000000a7805 */ /* 0x000fc6000001ff00 */
[----:B------:R-:W-:Y:S01]  /*0160*/  IMAD.WIDE R14, R15, 0x4, R8 ;  /* 0x000000040f0e7825 */ /* 0x000fe200078e0208 */
[----:B------:R-:W-:Y:S01]  /*0170*/  CS2R R8, SRZ ;  /* 0x0000000000087805 */ /* 0x000fe2000001ff00 */
[----:B------:R1:W2:Y:S05]  /*0180*/  @!P0 LDG.E.EL.128 R4, desc[UR6][R12.64] ;  /* 0x000000060c048981 */ /* 0x0002aa000c2e1d00 */
[----:B------:R3:W4:Y:S01]  /*0190*/  @!P1 LDG.E.EL.128 R8, desc[UR6][R14.64] ;  /* 0x000000060e089981 */ /* 0x000722000c2e1d00 */
[----:B------:R-:W5:Y:S01]  /*01a0*/  S2UR UR5, SR_CgaCtaId ;  /* 0x00000000000579c3 */ /* 0x000f620000008800 */
[C---:B------:R-:W-:Y:S01]  /*01b0*/  IMAD.SHL.U32 R2, R18.reuse, 0x80, RZ ;  /* 0x0000008012027824 */ /* 0x040fe200078e00ff */
[----:B------:R-:W-:Y:S01]  /*01c0*/  UMOV UR4, 0x400 ;  /* 0x0000040000047882 */ /* 0x000fe20000000000 */
[----:B------:R-:W-:-:S03]  /*01d0*/  IMAD.SHL.U32 R18, R18, 0x2, RZ ;  /* 0x0000000212127824 */ /* 0x000fc600078e00ff */
[----:B------:R-:W-:Y:S02]  /*01e0*/  LOP3.LUT R19, R2, 0x380, RZ, 0xc0, !PT ;  /* 0x0000038002137812 */ /* 0x000fe400078ec0ff */
[----:B------:R-:W-:Y:S02]  /*01f0*/  LOP3.LUT R22, R18, 0xf0, RZ, 0xc0, !PT ;  /* 0x000000f012167812 */ /* 0x000fe400078ec0ff */
[C---:B-1----:R-:W-:Y:S02]  /*0200*/  LOP3.LUT R12, R19.reuse, 0x20, RZ, 0xfc, !PT ;  /* 0x00000020130c7812 */ /* 0x042fe400078efcff */
[C---:B------:R-:W-:Y:S02]  /*0210*/  LOP3.LUT R18, R19.reuse, 0x40, RZ, 0xfc, !PT ;  /* 0x0000004013127812 */ /* 0x040fe400078efcff */
[C---:B------:R-:W-:Y:S02]  /*0220*/  LOP3.LUT R2, R19.reuse, R0, RZ, 0xfc, !PT ;  /* 0x0000000013027212 */ /* 0x040fe400078efcff */
[----:B---3--:R-:W-:Y:S01]  /*0230*/  LOP3.LUT R14, R19, 0x60, RZ, 0xfc, !PT ;  /* 0x00000060130e7812 */ /* 0x008fe200078efcff */
[----:B-----5:R-:W-:-:S06]  /*0240*/  UPRMT UR4, UR5, 0x654, UR4 ;  /* 0x0000065405047896 */ /* 0x020fcc0008000004 */
[----:B------:R-:W-:Y:S02]  /*0250*/  LEA.HI R19, R19, UR4, RZ, 0x1f ;  /* 0x0000000413137c11 */ /* 0x000fe4000f8ff8ff */
[----:B------:R-:W-:Y:S02]  /*0260*/  LEA.HI R13, R12, UR4, RZ, 0x1f ;  /* 0x000000040c0d7c11 */ /* 0x000fe4000f8ff8ff */
[----:B------:R-:W-:Y:S01]  /*0270*/  LEA.HI R15, R18, UR4, RZ, 0x1f ;  /* 0x00000004120f7c11 */ /* 0x000fe2000f8ff8ff */
[----:B------:R-:W-:Y:S01]  /*0280*/  IMAD R19, R2, 0x4, R19 ;  /* 0x0000000402137824 */ /* 0x000fe200078e0213 */
[----:B------:R-:W-:Y:S01]  /*0290*/  LEA.HI R23, R14, UR4, RZ, 0x1f ;  /* 0x000000040e177c11 */ /* 0x000fe2000f8ff8ff */
[C---:B------:R-:W-:Y:S02]  /*02a0*/  IMAD R18, R2.reuse, 0x4, R13 ;  /* 0x0000000402127824 */ /* 0x040fe400078e020d */
[C---:B------:R-:W-:Y:S02]  /*02b0*/  IMAD R21, R2.reuse, 0x4, R15 ;  /* 0x0000000402157824 */ /* 0x040fe400078e020f */
[----:B------:R-:W-:Y:S01]  /*02c0*/  IMAD R20, R2, 0x4, R23 ;  /* 0x0000000402147824 */ /* 0x000fe200078e0217 */
[----:B------:R-:W-:Y:S01]  /*02d0*/  LOP3.LUT R2, R16, 0x1fc, RZ, 0xc0, !PT ;  /* 0x000001fc10027812 */ /* 0x000fe200078ec0ff */
[----:B------:R-:W-:Y:S01]  /*02e0*/  VIADD R13, R22, UR4 ;  /* 0x00000004160d7c36 */ /* 0x000fe20008000000 */
[----:B------:R-:W-:-:S03]  /*02f0*/  LOP3.LUT R16, R17, 0x1c, R16, 0xf8, !PT ;  /* 0x0000001c11107812 */ /* 0x000fc600078ef810 */
[----:B------:R-:W-:Y:S01]  /*0300*/  IMAD R13, R2, 0x4, R13 ;  /* 0x00000004020d7824 */ /* 0x000fe200078e020d */
[----:B------:R-:W-:Y:S02]  /*0310*/  SHF.R.S32.HI R17, RZ, 0x1f, R16 ;  /* 0x0000001fff117819 */ /* 0x000fe40000011410 */
[----:B------:R-:W-:Y:S02]  /*0320*/  ISETP.GE.AND P0, PT, R16, 0x40, PT ;  /* 0x000000401000780c */ /* 0x000fe40003f06270 */
[----:B------:R-:W-:Y:S01]  /*0330*/  LEA.HI R17, R17, R16, RZ, 0x4 ;  /* 0x0000001011117211 */ /* 0x000fe200078f20ff */
[----:B--2---:R-:W-:Y:S04]  /*0340*/  STS [R19], R4 ;  /* 0x0000000413007388 */ /* 0x004fe80000000800 */
[----:B------:R1:W-:Y:S04]  /*0350*/  STS [R18+0x80], R5 ;  /* 0x0000800512007388 */ /* 0x0003e80000000800 */
[----:B------:R2:W-:Y:S04]  /*0360*/  STS [R21+0x100], R6 ;  /* 0x0001000615007388 */ /* 0x0005e80000000800 */
[----:B------:R3:W-:Y:S01]  /*0370*/  STS [R20+0x180], R7 ;  /* 0x0001800714007388 */ /* 0x0007e20000000800 */
[----:B-1----:R-:W1:Y:S03]  /*0380*/  LDC.64 R4, c[0x0][0x218] ;  /* 0x00008600ff047b82 */ /* 0x002e660000000a00 */
[----:B----4-:R4:W-:Y:S01]  /*0390*/  STS [R19+0x40], R8 ;  /* 0x0000400813007388 */ /* 0x0109e20000000800 */
[C---:B--2---:R-:W-:Y:S01]  /*03a0*/  IMAD.SHL.U32 R6, R17.reuse, 0x1000, RZ ;  /* 0x0000100011067824 */ /* 0x044fe200078e00ff */
[----:B------:R-:W-:-:S02]  /*03b0*/  LOP3.LUT R17, R17, 0xfffffff0, RZ, 0xc0, !PT ;  /* 0xfffffff011117812 */ /* 0x000fc400078ec0ff */
[----:B------:R2:W-:Y:S01]  /*03c0*/  STS [R18+0xc0], R9 ;  /* 0x0000c00912007388 */ /* 0x0005e20000000800 */
[----:B---3--:R-:W-:-:S03]  /*03d0*/  LOP3.LUT R7, R2, 0x200, RZ, 0xfc, !PT ;  /* 0x0000020002077812 */ /* 0x008fc600078efcff */
[----:B------:R-:W-:Y:S01]  /*03e0*/  STS [R21+0x140], R10 ;  /* 0x0001400a15007388 */ /* 0x000fe20000000800 */
[----:B------:R-:W-:Y:S02]  /*03f0*/  LOP3.LUT R6, R6, 0xffff0000, RZ, 0xc0, !PT ;  /* 0xffff000006067812 */ /* 0x000fe400078ec0ff */
[----:B------:R-:W-:Y:S01]  /*0400*/  SHF.R.U32.HI R7, RZ, 0x1, R7 ;  /* 0x00000001ff077819 */ /* 0x000fe20000011607 */
[----:B------:R-:W-:Y:S01]  /*0410*/  STS [R20+0x1c0], R11 ;  /* 0x0001c00b14007388 */ /* 0x000fe20000000800 */
[----:B------:R-:W-:Y:S02]  /*0420*/  IADD3 R17, R6, R16, -R17 ;  /* 0x0000001006117210 */ /* 0x000fe40007ffe811 */
[----:B------:R-:W-:Y:S01]  /*0430*/  LOP3.LUT R6, R3, R0, RZ, 0xfc, !PT ;  /* 0x0000000003067212 */ /* 0x000fe200078efcff */
[----:B------:R-:W-:Y:S01]  /*0440*/  BAR.SYNC.DEFER_BLOCKING 0x0 ;  /* 0x0000000000007b1d */ /* 0x000fe20000010000 */
[----:B----4-:R-:W-:-:S03]  /*0450*/  LOP3.LUT R8, R7, 0x1f0, RZ, 0xc0, !PT ;  /* 0x000001f007087812 */ /* 0x010fc600078ec0ff */
[----:B------:R-:W-:Y:S02]  /*0460*/  IMAD R7, R6, 0x10, R17 ;  /* 0x0000001006077824 */ /* 0x000fe400078e0211 */
[----:B--2---:R-:W-:Y:S02]  /*0470*/  VIADD R9, R8, UR4 ;  /* 0x0000000408097c36 */ /* 0x004fe40008000000 */
[----:B-1----:R-:W-:-:S04]  /*0480*/  IMAD.WIDE R6, R7, 0x4, R4 ;  /* 0x0000000407067825 */ /* 0x002fc800078e0204 */
[----:B------:R-:W-:Y:S01]  /*0490*/  IMAD R9, R2, 0x4, R9 ;  /* 0x0000000402097824 */ /* 0x000fe200078e0209 */
[----:B------:R-:W1:Y:S04]  /*04a0*/  LDS.128 R12, [R13] ;  /* 0x000000000d0c7984 */ /* 0x000e680000000c00 */
[----:B-1----:R1:W-:Y:S01]  /*04b0*/  @!P0 STG.E.128 desc[UR6][R6.64], R12 ;  /* 0x0000000c06008986 */ /* 0x0023e2000c101d06 */
[----:B------:R-:W-:Y:S05]  /*04c0*/  @P0 EXIT ;  /* 0x000000000000094d */ /* 0x000fea0003800000 */
[----:B------:R-:W0:Y:S01]  /*04d0*/  LDS.128 R8, [R9+0x800] ;  /* 0x0008000009087984 */ /* 0x000e220000000c00 */
[----:B------:R-:W-:-:S05]  /*04e0*/  LOP3.LUT R0, R3, 0x10, R0, 0xfe, !PT ;  /* 0x0000001003007812 */ /* 0x000fca00078efe00 */
[----:B------:R-:W-:-:S04]  /*04f0*/  IMAD R17, R0, 0x10, R17 ;  /* 0x0000001000117824 */ /* 0x000fc800078e0211 */
[----:B------:R-:W-:-:S05]  /*0500*/  IMAD.WIDE R4, R17, 0x4, R4 ;  /* 0x0000000411047825 */ /* 0x000fca00078e0204 */
[----:B0-----:R-:W-:Y:S01]  /*0510*/  STG.E.128 desc[UR6][R4.64], R8 ;  /* 0x0000000804007986 */ /* 0x001fe2000c101d06 */
[----:B------:R-:W-:Y:S05]  /*0520*/  EXIT ;  /* 0x000000000000794d */ /* 0x000fea0003800000 */
.L_x_0:
[----:B------:R-:W-:-:S00]  /*0530*/  BRA `(.L_x_0) ;  /* 0xfffffffc00fc7947 */ /* 0x000fc0000383ffff */
[----:B------:R-:W-:-:S00]  /*0540*/  NOP ;  /* 0x0000000000007918 */ /* 0x000fc00000000000 */
        /* <DEDUP_REMOVED lines=11> */
.L_x_1:


//--------------------- .nv.shared.triton_poi_fused_0 --------------------------
	.section	.nv.shared.triton_poi_fused_0,"aw",@nobits
	.sectionflags	@""
	.align	16
	.zero		1024


//--------------------- .nv.constant0.triton_poi_fused_0 --------------------------
	.section	.nv.constant0.triton_poi_fused_0,"a",@progbits
	.sectionflags	@""
	.align	4
.nv.constant0.triton_poi_fused_0:
	.zero		552
